def matmul_kernel(
    a_ptr,
    b_ptr,
    c_ptr,
    M,
    N,
    K,
    stride_am,
    stride_ak,
    stride_bk,
    stride_bn,
    stride_cm,
    stride_cn,
    BLOCK_M: tl.constexpr,
    BLOCK_N: tl.constexpr,
    BLOCK_K: tl.constexpr,
    GROUP_M: tl.constexpr,
):
    pid = tl.program_id(axis=0)
    num_pid_m = tl.cdiv(M, BLOCK_M)
    num_pid_n = tl.cdiv(N, BLOCK_N)
    num_pid_in_group = GROUP_M * num_pid_n
    group_id = pid // num_pid_in_group
    first_pid_m = group_id * GROUP_M
    group_size_m = min(num_pid_m - first_pid_m, GROUP_M)
    pid_m = first_pid_m + ((pid % num_pid_in_group) % group_size_m)
    pid_n = (pid % num_pid_in_group) // group_size_m

    offs_am = (pid_m * BLOCK_M + tl.arange(0, BLOCK_M)) % M
    offs_bn = (pid_n * BLOCK_N + tl.arange(0, BLOCK_N)) % N
    offs_k = tl.arange(0, BLOCK_K)
    a_ptrs = a_ptr + offs_am[:, None] * stride_am + offs_k[None, :] * stride_ak
    b_ptrs = b_ptr + offs_k[:, None] * stride_bk + offs_bn[None, :] * stride_bn

    acc = tl.zeros((BLOCK_M, BLOCK_N), dtype=tl.float32)
    for kk in range(0, tl.cdiv(K, BLOCK_K)):
        a = tl.load(a_ptrs, mask=offs_k[None, :] < K - kk * BLOCK_K, other=0.0)
        b = tl.load(b_ptrs, mask=offs_k[:, None] < K - kk * BLOCK_K, other=0.0)
        acc = tl.dot(a, b, acc)
        a_ptrs += BLOCK_K * stride_ak
        b_ptrs += BLOCK_K * stride_bk

    c = acc.to(c_ptr.dtype.element_ty)
    offs_cm = pid_m * BLOCK_M + tl.arange(0, BLOCK_M)
    offs_cn = pid_n * BLOCK_N + tl.arange(0, BLOCK_N)
    c_ptrs = c_ptr + offs_cm[:, None] * stride_cm + offs_cn[None, :] * stride_cn
    mask = (offs_cm[:, None] < M) & (offs_cn[None, :] < N)
    tl.store(c_ptrs, c, mask=mask)

# config = {"BLOCK_K": 16, "BLOCK_M": 32, "BLOCK_N": 16, "GROUP_M": 8, "arch": "sm_100", "dtype": "bf16", "num_ctas": 1, "num_stages": 3, "num_warps": 4}
# arch = sm_100


// ===== COMPILED SASS (sm_100a) =====

	.target	sm_100a

	.elftype	@"ET_EXEC"


//--------------------- .note.nv.tkinfo           --------------------------
	.section	.note.nv.tkinfo,"",@"SHT_NOTE"
	.sectionflags	@"SHF_NOTE_NV_TKINFO"
	.tkinfo
        /*0018*/ 	.word	0x00000081
        /*0030*/ 	.string	""
        /*0030*/ 	.string	"ptxas-blackwell"
        /*0030*/ 	.string	"Cuda compilation tools, release 12.9, V12.9.86"
        /*0030*/ 	.string	"Build cuda_12.9.r12.9/compiler.36037853_0"
        /*0030*/ 	.string	"-v  -suppress-debug-info  -lineinfo  -arch sm_100a "



//--------------------- .note.nv.cuver            --------------------------
	.section	.note.nv.cuver,"",@"SHT_NOTE"
	.sectionflags	@"SHF_NOTE_NV_CUVER"
        /*0018*/ 	.short	0x0001
        /*001a*/ 	.short	0x0064
        /*001c*/ 	.short	0x0001
        /*001e*/ 	.short	0x0000
        /*0020*/ 	.short	0x0001
        /*0022*/ 	.short	0x0000


//--------------------- .nv.info                  --------------------------
	.section	.nv.info,"",@"SHT_CUDA_INFO"
	.align	4


	//----- nvinfo : EIATTR_REGCOUNT
	.align		4
        /*0000*/ 	.byte	0x04, 0x2f
        /*0002*/ 	.short	(.L_1 - .L_0)
	.align		4
.L_0:
        /*0004*/ 	.word	index@(matmul_kernel)
        /*0008*/ 	.word	0x00000028


	//----- nvinfo : EIATTR_FRAME_SIZE
	.align		4
.L_1:
        /*000c*/ 	.byte	0x04, 0x11
        /*000e*/ 	.short	(.L_3 - .L_2)
	.align		4
.L_2:
        /*0010*/ 	.word	index@(matmul_kernel)
        /*0014*/ 	.word	0x00000000


	//----- nvinfo : EIATTR_MIN_STACK_SIZE
	.align		4
.L_3:
        /*0018*/ 	.byte	0x04, 0x12
        /*001a*/ 	.short	(.L_5 - .L_4)
	.align		4
.L_4:
        /*001c*/ 	.word	index@(matmul_kernel)
        /*0020*/ 	.word	0x00000000
.L_5:


//--------------------- .nv.info.matmul_kernel    --------------------------
	.section	.nv.info.matmul_kernel,"",@"SHT_CUDA_INFO"
	.sectionflags	@""
	.align	4


	//----- nvinfo : EIATTR_CUDA_API_VERSION
	.align		4
        /*0000*/ 	.byte	0x04, 0x37
        /*0002*/ 	.short	(.L_7 - .L_6)
.L_6:
        /*0004*/ 	.word	0x00000081


	//----- nvinfo : EIATTR_KPARAM_INFO
	.align		4
.L_7:
        /*0008*/ 	.byte	0x04, 0x17
        /*000a*/ 	.short	(.L_9 - .L_8)
.L_8:
        /*000c*/ 	.word	0x00000000
        /*0010*/ 	.short	0x000d
        /*0012*/ 	.short	0x0048
        /*0014*/ 	.byte	0x00, 0xf4, 0x21, 0x00


	//----- nvinfo : EIATTR_KPARAM_INFO
	.align		4
.L_9:
        /*0018*/ 	.byte	0x04, 0x17
        /*001a*/ 	.short	(.L_11 - .L_10)
.L_10:
        /*001c*/ 	.word	0x00000000
        /*0020*/ 	.short	0x000c
        /*0022*/ 	.short	0x0040
        /*0024*/ 	.byte	0x00, 0xf4, 0x21, 0x00


	//----- nvinfo : EIATTR_KPARAM_INFO
	.align		4
.L_11:
        /*0028*/ 	.byte	0x04, 0x17
        /*002a*/ 	.short	(.L_13 - .L_12)
.L_12:
        /*002c*/ 	.word	0x00000000
        /*0030*/ 	.short	0x000b
        /*0032*/ 	.short	0x0038
        /*0034*/ 	.byte	0x00, 0xf0, 0x11, 0x00


	//----- nvinfo : EIATTR_KPARAM_INFO
	.align		4
.L_13:
        /*0038*/ 	.byte	0x04, 0x17
        /*003a*/ 	.short	(.L_15 - .L_14)
.L_14:
        /*003c*/ 	.word	0x00000000
        /*0040*/ 	.short	0x000a
        /*0042*/ 	.short	0x0034
        /*0044*/ 	.byte	0x00, 0xf0, 0x11, 0x00


	//----- nvinfo : EIATTR_KPARAM_INFO
	.align		4
.L_15:
        /*0048*/ 	.byte	0x04, 0x17
        /*004a*/ 	.short	(.L_17 - .L_16)
.L_16:
        /*004c*/ 	.word	0x00000000
        /*0050*/ 	.short	0x0009
        /*0052*/ 	.short	0x0030
        /*0054*/ 	.byte	0x00, 0xf0, 0x11, 0x00


	//----- nvinfo : EIATTR_KPARAM_INFO
	.align		4
.L_17:
        /*0058*/ 	.byte	0x04, 0x17
        /*005a*/ 	.short	(.L_19 - .L_18)
.L_18:
        /*005c*/ 	.word	0x00000000
        /*0060*/ 	.short	0x0008
        /*0062*/ 	.short	0x002c
        /*0064*/ 	.byte	0x00, 0xf0, 0x11, 0x00


	//----- nvinfo : EIATTR_KPARAM_INFO
	.align		4
.L_19:
        /*0068*/ 	.byte	0x04, 0x17
        /*006a*/ 	.short	(.L_21 - .L_20)
.L_20:
        /*006c*/ 	.word	0x00000000
        /*0070*/ 	.short	0x0007
        /*0072*/ 	.short	0x0028
        /*0074*/ 	.byte	0x00, 0xf0, 0x11, 0x00


	//----- nvinfo : EIATTR_KPARAM_INFO
	.align		4
.L_21:
        /*0078*/ 	.byte	0x04, 0x17
        /*007a*/ 	.short	(.L_23 - .L_22)
.L_22:
        /*007c*/ 	.word	0x00000000
        /*0080*/ 	.short	0x0006
        /*0082*/ 	.short	0x0024
        /*0084*/ 	.byte	0x00, 0xf0, 0x11, 0x00


	//----- nvinfo : EIATTR_KPARAM_INFO
	.align		4
.L_23:
        /*0088*/ 	.byte	0x04, 0x17
        /*008a*/ 	.short	(.L_25 - .L_24)
.L_24:
        /*008c*/ 	.word	0x00000000
        /*0090*/ 	.short	0x0005
        /*0092*/ 	.short	0x0020
        /*0094*/ 	.byte	0x00, 0xf0, 0x11, 0x00


	//----- nvinfo : EIATTR_KPARAM_INFO
	.align		4
.L_25:
        /*0098*/ 	.byte	0x04, 0x17
        /*009a*/ 	.short	(.L_27 - .L_26)
.L_26:
        /*009c*/ 	.word	0x00000000
        /*00a0*/ 	.short	0x0004
        /*00a2*/ 	.short	0x001c
        /*00a4*/ 	.byte	0x00, 0xf0, 0x11, 0x00


	//----- nvinfo : EIATTR_KPARAM_INFO
	.align		4
.L_27:
        /*00a8*/ 	.byte	0x04, 0x17
        /*00aa*/ 	.short	(.L_29 - .L_28)
.L_28:
        /*00ac*/ 	.word	0x00000000
        /*00b0*/ 	.short	0x0003
        /*00b2*/ 	.short	0x0018
        /*00b4*/ 	.byte	0x00, 0xf0, 0x11, 0x00


	//----- nvinfo : EIATTR_KPARAM_INFO
	.align		4
.L_29:
        /*00b8*/ 	.byte	0x04, 0x17
        /*00ba*/ 	.short	(.L_31 - .L_30)
.L_30:
        /*00bc*/ 	.word	0x00000000
        /*00c0*/ 	.short	0x0002
        /*00c2*/ 	.short	0x0010
        /*00c4*/ 	.byte	0x00, 0xf4, 0x21, 0x00


	//----- nvinfo : EIATTR_KPARAM_INFO
	.align		4
.L_31:
        /*00c8*/ 	.byte	0x04, 0x17
        /*00ca*/ 	.short	(.L_33 - .L_32)
.L_32:
        /*00cc*/ 	.word	0x00000000
        /*00d0*/ 	.short	0x0001
        /*00d2*/ 	.short	0x0008
        /*00d4*/ 	.byte	0x00, 0xf4, 0x21, 0x00


	//----- nvinfo : EIATTR_KPARAM_INFO
	.align		4
.L_33:
        /*00d8*/ 	.byte	0x04, 0x17
        /*00da*/ 	.short	(.L_35 - .L_34)
.L_34:
        /*00dc*/ 	.word	0x00000000
        /*00e0*/ 	.short	0x0000
        /*00e2*/ 	.short	0x0000
        /*00e4*/ 	.byte	0x00, 0xf4, 0x21, 0x00


	//----- nvinfo : EIATTR_SPARSE_MMA_MASK
	.align		4
.L_35:
        /*00e8*/ 	.byte	0x03, 0x50
        /*00ea*/ 	.short	0x0000


	//----- nvinfo : EIATTR_MAXREG_COUNT
	.align		4
        /*00ec*/ 	.byte	0x03, 0x1b
        /*00ee*/ 	.short	0x00ff


	//----- nvinfo : EIATTR_NUM_BARRIERS
	.align		4
        /*00f0*/ 	.byte	0x02, 0x4c
        /*00f2*/ 	.byte	0x01
	.zero		1


	//----- nvinfo : EIATTR_VRC_CTA_INIT_COUNT
	.align		4
        /*00f4*/ 	.byte	0x02, 0x4a
	.zero		1
	.zero		1


	//----- nvinfo : EIATTR_EXIT_INSTR_OFFSETS
	.align		4
        /*00f8*/ 	.byte	0x04, 0x1c
        /*00fa*/ 	.short	(.L_37 - .L_36)


	//   ....[0]....
.L_36:
        /*00fc*/ 	.word	0x000013a0


	//   ....[1]....
        /*0100*/ 	.word	0x000013f0


	//----- nvinfo : EIATTR_REQNTID
	.align		4
.L_37:
        /*0104*/ 	.byte	0x04, 0x10
        /*0106*/ 	.short	(.L_39 - .L_38)
.L_38:
        /*0108*/ 	.word	0x00000080
        /*010c*/ 	.word	0x00000001
        /*0110*/ 	.word	0x00000001


	//----- nvinfo : EIATTR_CBANK_PARAM_SIZE
	.align		4
.L_39:
        /*0114*/ 	.byte	0x03, 0x19
        /*0116*/ 	.short	0x0050


	//----- nvinfo : EIATTR_PARAM_CBANK
	.align		4
        /*0118*/ 	.byte	0x04, 0x0a
        /*011a*/ 	.short	(.L_41 - .L_40)
	.align		4
.L_40:
        /*011c*/ 	.word	index@(.nv.constant0.matmul_kernel)
        /*0120*/ 	.short	0x0380
        /*0122*/ 	.short	0x0050


	//----- nvinfo : EIATTR_SW_WAR
	.align		4
.L_41:
        /*0124*/ 	.byte	0x04, 0x36
        /*0126*/ 	.short	(.L_43 - .L_42)
.L_42:
        /*0128*/ 	.word	0x00000008
.L_43:


//--------------------- .nv.compat                --------------------------
	.section	.nv.compat,"",@"SHT_CUDA_COMPAT_INFO"
	.align	4
        /*0000*/ 	.byte	0x02, 0x02, 0x01, 0x00, 0x02, 0x05, 0x05, 0x00, 0x02, 0x03, 0x00, 0x00, 0x02, 0x06, 0x01, 0x00


//--------------------- .nv.callgraph             --------------------------
	.section	.nv.callgraph,"",@"SHT_CUDA_CALLGRAPH"
	.align	4
	.sectionentsize	8
	.align		4
        /*0000*/ 	.word	0x00000000
	.align		4
        /*0004*/ 	.word	0xffffffff
	.align		4
        /*0008*/ 	.word	0x00000000
	.align		4
        /*000c*/ 	.word	0xfffffffe
	.align		4
        /*0010*/ 	.word	0x00000000
	.align		4
        /*0014*/ 	.word	0xfffffffd
	.align		4
        /*0018*/ 	.word	0x00000000
	.align		4
        /*001c*/ 	.word	0xfffffffc


//--------------------- .text.matmul_kernel       --------------------------
	.section	.text.matmul_kernel,"ax",@progbits
	.align	128
        .global         matmul_kernel
        .type           matmul_kernel,@function
        .size           matmul_kernel,(.L_x_3 - matmul_kernel)
        .other          matmul_kernel,@"STO_CUDA_ENTRY STV_DEFAULT"
matmul_kernel:
.text.matmul_kernel:
[----:B------:R-:W0:Y:S08]  /*0000*/  LDC R1, c[0x0][0x37c] ;  /* 0x0000df00ff017b82 */ /* 0x000e300000000800 */
[----:B------:R-:W1:Y:S01]  /*0010*/  LDC.64 R10, c[0x0][0x398] ;  /* 0x0000e600ff0a7b82 */ /* 0x000e620000000a00 */
[----:B------:R-:W2:Y:S01]  /*0020*/  S2R R7, SR_CTAID.X ;  /* 0x0000000000077919 */ /* 0x000ea20000002500 */
[----:B------:R-:W-:Y:S01]  /*0030*/  UMOV UR4, 0x400 ;  /* 0x0000040000047882 */ /* 0x000fe20000000000 */
[----:B------:R-:W3:Y:S05]  /*0040*/  LDCU.64 UR6, c[0x0][0x358] ;  /* 0x00006b00ff0677ac */ /* 0x000eea0008000a00 */
[----:B------:R-:W4:Y:S08]  /*0050*/  LDC R26, c[0x0][0x3a0] ;  /* 0x0000e800ff1a7b82 */ /* 0x000f300000000800 */
[----:B------:R-:W5:Y:S01]  /*0060*/  S2UR UR5, SR_CgaCtaId ;  /* 0x00000000000579c3 */ /* 0x000f620000008800 */
[----:B-1----:R-:W-:-:S05]  /*0070*/  VIADD R0, R11, 0xf ;  /* 0x0000000f0b007836 */ /* 0x002fca0000000000 */
[----:B------:R-:W-:Y:S01]  /*0080*/  SHF.R.S32.HI R3, RZ, 0x1f, R0 ;  /* 0x0000001fff037819 */ /* 0x000fe20000011400 */
[----:B----4-:R-:W-:-:S03]  /*0090*/  VIADD R26, R26, 0xf ;  /* 0x0000000f1a1a7836 */ /* 0x010fc60000000000 */
[----:B------:R-:W-:Y:S02]  /*00a0*/  LEA.HI R3, R3, R0, RZ, 0x4 ;  /* 0x0000000003037211 */ /* 0x000fe400078f20ff */
[----:B--2---:R-:W-:Y:S02]  /*00b0*/  IABS R8, R7 ;  /* 0x0000000700087213 */ /* 0x004fe40000000000 */
[----:B------:R-:W-:Y:S01]  /*00c0*/  SHF.R.S32.HI R0, RZ, 0x4, R3 ;  /* 0x00000004ff007819 */ /* 0x000fe20000011403 */
[----:B-----5:R-:W-:-:S04]  /*00d0*/  ULEA UR4, UR5, UR4, 0x18 ;  /* 0x0000000405047291 */ /* 0x020fc8000f8ec0ff */
[----:B------:R-:W-:-:S05]  /*00e0*/  IMAD.SHL.U32 R0, R0, 0x8, RZ ;  /* 0x0000000800007824 */ /* 0x000fca00078e00ff */
[-C--:B------:R-:W-:Y:S02]  /*00f0*/  IABS R5, R0.reuse ;  /* 0x0000000000057213 */ /* 0x080fe40000000000 */
[----:B------:R-:W-:Y:S02]  /*0100*/  IABS R12, R0 ;  /* 0x00000000000c7213 */ /* 0x000fe40000000000 */
[----:B------:R-:W1:Y:S08]  /*0110*/  I2F.RP R4, R5 ;  /* 0x0000000500047306 */ /* 0x000e700000209400 */
[----:B-1----:R-:W1:Y:S02]  /*0120*/  MUFU.RCP R4, R4 ;  /* 0x0000000400047308 */ /* 0x002e640000001000 */
[----:B-1----:R-:W-:-:S02]  /*0130*/  VIADD R2, R4, 0xffffffe ;  /* 0x0ffffffe04027836 */ /* 0x002fc40000000000 */
[----:B------:R-:W-:-:S04]  /*0140*/  IMAD.MOV R4, RZ, RZ, -R12 ;  /* 0x000000ffff047224 */ /* 0x000fc800078e0a0c */
[----:B------:R1:W2:Y:S02]  /*0150*/  F2I.FTZ.U32.TRUNC.NTZ R3, R2 ;  /* 0x0000000200037305 */ /* 0x0002a4000021f000 */
[----:B-1----:R-:W-:Y:S02]  /*0160*/  IMAD.MOV.U32 R2, RZ, RZ, RZ ;  /* 0x000000ffff027224 */ /* 0x002fe400078e00ff */
[----:B--2---:R-:W-:-:S04]  /*0170*/  IMAD.MOV R6, RZ, RZ, -R3 ;  /* 0x000000ffff067224 */ /* 0x004fc800078e0a03 */
[----:B------:R-:W-:Y:S02]  /*0180*/  IMAD R9, R6, R5, RZ ;  /* 0x0000000506097224 */ /* 0x000fe400078e02ff */
[----:B------:R-:W-:Y:S02]  /*0190*/  IMAD.MOV.U32 R6, RZ, RZ, R8 ;  /* 0x000000ffff067224 */ /* 0x000fe400078e0008 */
[----:B------:R-:W-:-:S06]  /*01a0*/  IMAD.HI.U32 R3, R3, R9, R2 ;  /* 0x0000000903037227 */ /* 0x000fcc00078e0002 */
[----:B------:R-:W-:-:S04]  /*01b0*/  IMAD.HI.U32 R3, R3, R6, RZ ;  /* 0x0000000603037227 */ /* 0x000fc800078e00ff */
[----:B------:R-:W-:-:S05]  /*01c0*/  IMAD R2, R3, R4, R6 ;  /* 0x0000000403027224 */ /* 0x000fca00078e0206 */
[----:B------:R-:W-:-:S13]  /*01d0*/  ISETP.GT.U32.AND P1, PT, R5, R2, PT ;  /* 0x000000020500720c */ /* 0x000fda0003f24070 */
[----:B------:R-:W-:Y:S02]  /*01e0*/  @!P1 IMAD.IADD R2, R2, 0x1, -R5 ;  /* 0x0000000102029824 */ /* 0x000fe400078e0a05 */
[----:B------:R-:W-:Y:S01]  /*01f0*/  @!P1 VIADD R3, R3, 0x1 ;  /* 0x0000000103039836 */ /* 0x000fe20000000000 */
[----:B------:R-:W-:Y:S02]  /*0200*/  ISETP.NE.AND P1, PT, R0, RZ, PT ;  /* 0x000000ff0000720c */ /* 0x000fe40003f25270 */
[----:B------:R-:W-:Y:S02]  /*0210*/  ISETP.GE.U32.AND P0, PT, R2, R5, PT ;  /* 0x000000050200720c */ /* 0x000fe40003f06070 */
[----:B------:R-:W-:-:S04]  /*0220*/  LOP3.LUT R2, R7, R0, RZ, 0x3c, !PT ;  /* 0x0000000007027212 */ /* 0x000fc800078e3cff */
[----:B------:R-:W-:Y:S01]  /*0230*/  ISETP.GE.AND P2, PT, R2, RZ, PT ;  /* 0x000000ff0200720c */ /* 0x000fe20003f46270 */
[----:B------:R-:W-:-:S06]  /*0240*/  VIADD R2, R10, 0x1f ;  /* 0x0000001f0a027836 */ /* 0x000fcc0000000000 */
[----:B------:R-:W-:-:S04]  /*0250*/  @P0 VIADD R3, R3, 0x1 ;  /* 0x0000000103030836 */ /* 0x000fc80000000000 */
[----:B------:R-:W-:Y:S01]  /*0260*/  IMAD.MOV.U32 R4, RZ, RZ, R3 ;  /* 0x000000ffff047224 */ /* 0x000fe200078e0003 */
[----:B------:R-:W-:-:S03]  /*0270*/  SHF.R.S32.HI R3, RZ, 0x1f, R2 ;  /* 0x0000001fff037819 */ /* 0x000fc60000011402 */
[----:B------:R-:W-:Y:S01]  /*0280*/  @!P2 IMAD.MOV R4, RZ, RZ, -R4 ;  /* 0x000000ffff04a224 */ /* 0x000fe200078e0a04 */
[----:B------:R-:W-:Y:S02]  /*0290*/  @!P1 LOP3.LUT R4, RZ, R0, RZ, 0x33, !PT ;  /* 0x00000000ff049212 */ /* 0x000fe400078e33ff */
[----:B------:R-:W-:-:S03]  /*02a0*/  LEA.HI R3, R3, R2, RZ, 0x5 ;  /* 0x0000000203037211 */ /* 0x000fc600078f28ff */
[----:B------:R-:W-:Y:S02]  /*02b0*/  IMAD.SHL.U32 R6, R4, 0x8, RZ ;  /* 0x0000000804067824 */ /* 0x000fe400078e00ff */
[----:B------:R-:W-:-:S03]  /*02c0*/  IMAD.MOV R4, RZ, RZ, -R4 ;  /* 0x000000ffff047224 */ /* 0x000fc600078e0a04 */
[----:B------:R-:W-:Y:S01]  /*02d0*/  LEA.HI.SX32 R3, R3, -R6, 0x1b ;  /* 0x8000000603037211 */ /* 0x000fe200078fdaff */
[----:B------:R-:W-:-:S03]  /*02e0*/  IMAD R4, R0, R4, R7 ;  /* 0x0000000400047224 */ /* 0x000fc600078e0207 */
[----:B------:R-:W-:-:S04]  /*02f0*/  VIMNMX R13, PT, PT, R3, 0x8, PT ;  /* 0x00000008030d7848 */ /* 0x000fc80003fe0100 */
[-C--:B------:R-:W-:Y:S02]  /*0300*/  IABS R9, R13.reuse ;  /* 0x0000000d00097213 */ /* 0x080fe40000000000 */
[----:B------:R-:W-:Y:S02]  /*0310*/  IABS R12, R13 ;  /* 0x0000000d000c7213 */ /* 0x000fe40000000000 */
[----:B------:R-:W1:Y:S08]  /*0320*/  I2F.RP R5, R9 ;  /* 0x0000000900057306 */ /* 0x000e700000209400 */
[----:B-1----:R-:W1:Y:S02]  /*0330*/  MUFU.RCP R5, R5 ;  /* 0x0000000500057308 */ /* 0x002e640000001000 */
[----:B-1----:R-:W-:-:S06]  /*0340*/  VIADD R2, R5, 0xffffffe ;  /* 0x0ffffffe05027836 */ /* 0x002fcc0000000000 */
[----:B------:R1:W2:Y:S02]  /*0350*/  F2I.FTZ.U32.TRUNC.NTZ R3, R2 ;  /* 0x0000000200037305 */ /* 0x0002a4000021f000 */
[----:B-1----:R-:W-:Y:S02]  /*0360*/  IMAD.MOV.U32 R2, RZ, RZ, RZ ;  /* 0x000000ffff027224 */ /* 0x002fe400078e00ff */
[----:B--2---:R-:W-:-:S04]  /*0370*/  IMAD.MOV R8, RZ, RZ, -R3 ;  /* 0x000000ffff087224 */ /* 0x004fc800078e0a03 */
[----:B------:R-:W-:Y:S01]  /*0380*/  IMAD.MOV.U32 R0, RZ, RZ, R8 ;  /* 0x000000ffff007224 */ /* 0x000fe200078e0008 */
[----:B------:R-:W-:-:S03]  /*0390*/  IABS R8, R4 ;  /* 0x0000000400087213 */ /* 0x000fc60000000000 */
[----:B------:R-:W-:Y:S02]  /*03a0*/  IMAD R7, R0, R9, RZ ;  /* 0x0000000900077224 */ /* 0x000fe400078e02ff */
[----:B------:R-:W-:Y:S02]  /*03b0*/  IMAD.MOV.U32 R0, RZ, RZ, R8 ;  /* 0x000000ffff007224 */ /* 0x000fe400078e0008 */
[----:B------:R-:W-:-:S04]  /*03c0*/  IMAD.HI.U32 R3, R3, R7, R2 ;  /* 0x0000000703037227 */ /* 0x000fc800078e0002 */
[----:B------:R-:W-:Y:S02]  /*03d0*/  IMAD.MOV R2, RZ, RZ, -R12 ;  /* 0x000000ffff027224 */ /* 0x000fe400078e0a0c */
        /* <DEDUP_REMOVED lines=8> */
[----:B------:R-:W-:Y:S02]  /*0460*/  ISETP.GE.AND P2, PT, R0, RZ, PT ;  /* 0x000000ff0000720c */ /* 0x000fe40003f46270 */
[----:B------:R-:W1:Y:S05]  /*0470*/  S2R R0, SR_TID.X ;  /* 0x0000000000007919 */ /* 0x000e6a0000002100 */
[----:B------:R-:W-:Y:S01]  /*0480*/  @P0 VIADD R3, R3, 0x1 ;  /* 0x0000000103030836 */ /* 0x000fe20000000000 */
[----:B------:R-:W-:-:S03]  /*0490*/  ISETP.GT.AND P0, PT, R26, 0xf, PT ;  /* 0x0000000f1a00780c */ /* 0x000fc60003f04270 */
[----:B------:R-:W-:-:S04]  /*04a0*/  IMAD.MOV.U32 R7, RZ, RZ, R3 ;  /* 0x000000ffff077224 */ /* 0x000fc800078e0003 */
[----:B------:R-:W-:Y:S01]  /*04b0*/  @!P2 IMAD.MOV R7, RZ, RZ, -R7 ;  /* 0x000000ffff07a224 */ /* 0x000fe200078e0a07 */
[----:B------:R-:W-:-:S05]  /*04c0*/  @!P1 LOP3.LUT R7, RZ, R13, RZ, 0x33, !PT ;  /* 0x0000000dff079212 */ /* 0x000fca00078e33ff */
[----:B------:R-:W-:Y:S01]  /*04d0*/  IMAD.MOV R2, RZ, RZ, -R7 ;  /* 0x000000ffff027224 */ /* 0x000fe200078e0a07 */
[----:B------:R-:W-:Y:S01]  /*04e0*/  @!P0 CS2R R8, SRZ ;  /* 0x0000000000088805 */ /* 0x000fe2000001ff00 */
[----:B------:R-:W-:Y:S02]  /*04f0*/  IMAD.SHL.U32 R7, R7, 0x10, RZ ;  /* 0x0000001007077824 */ /* 0x000fe400078e00ff */
[----:B------:R-:W-:-:S04]  /*0500*/  IMAD R2, R13, R2, R4 ;  /* 0x000000020d027224 */ /* 0x000fc800078e0204 */
[----:B------:R-:W-:Y:S01]  /*0510*/  IMAD.IADD R2, R6, 0x1, R2 ;  /* 0x0000000106027824 */ /* 0x000fe200078e0202 */
[C---:B-1----:R-:W-:Y:S02]  /*0520*/  LOP3.LUT R3, R0.reuse, 0x1f, RZ, 0xc0, !PT ;  /* 0x0000001f00037812 */ /* 0x042fe400078ec0ff */
[----:B------:R-:W-:Y:S02]  /*0530*/  SHF.R.U32.HI R35, RZ, 0x5, R0 ;  /* 0x00000005ff237819 */ /* 0x000fe40000011600 */
[----:B------:R-:W-:Y:S01]  /*0540*/  @!P0 LOP3.LUT R4, R0, 0x40, RZ, 0xc0, !PT ;  /* 0x0000004000048812 */ /* 0x000fe200078ec0ff */
[----:B------:R-:W-:Y:S01]  /*0550*/  IMAD R2, R2, 0x20, R3 ;  /* 0x0000002002027824 */ /* 0x000fe200078e0203 */
[----:B------:R-:W-:Y:S01]  /*0560*/  SGXT.U32 R35, R35, 0x2 ;  /* 0x000000022323781a */ /* 0x000fe20000000000 */
[----:B------:R-:W-:Y:S01]  /*0570*/  @!P0 IMAD.SHL.U32 R3, R0, 0x20, RZ ;  /* 0x0000002000038824 */ /* 0x000fe200078e00ff */
[----:B------:R-:W-:-:S04]  /*0580*/  @!P0 SHF.R.U32.HI R6, RZ, 0x1, R4 ;  /* 0x00000001ff068819 */ /* 0x000fc80000011604 */
[----:B------:R-:W-:Y:S01]  /*0590*/  @!P0 LOP3.LUT R5, R3, 0x60, RZ, 0xc0, !PT ;  /* 0x0000006003058812 */ /* 0x000fe200078ec0ff */
[----:B0--3--:R-:W-:Y:S06]  /*05a0*/  @!P0 BRA `(.L_x_0) ;  /* 0x0000000800a48947 */ /* 0x009fec0003800000 */
[----:B------:R-:W-:Y:S01]  /*05b0*/  IABS R5, R10 ;  /* 0x0000000a00057213 */ /* 0x000fe20000000000 */
[----:B------:R-:W0:Y:S01]  /*05c0*/  LDC R31, c[0x0][0x3ac] ;  /* 0x0000eb00ff1f7b82 */ /* 0x000e220000000800 */
[----:B------:R-:W-:Y:S01]  /*05d0*/  IABS R8, R11 ;  /* 0x0000000b00087213 */ /* 0x000fe20000000000 */
[----:B------:R-:W1:Y:S01]  /*05e0*/  LDCU UR5, c[0x0][0x3a4] ;  /* 0x00007480ff0577ac */ /* 0x000e620008000800 */
[----:B------:R-:W2:Y:S01]  /*05f0*/  I2F.RP R4, R5 ;  /* 0x0000000500047306 */ /* 0x000ea20000209400 */
[----:B------:R-:W-:Y:S02]  /*0600*/  SHF.R.S32.HI R21, RZ, 0x2, R0 ;  /* 0x00000002ff157819 */ /* 0x000fe40000011400 */
[----:B------:R-:W-:Y:S01]  /*0610*/  ISETP.NE.AND P2, PT, R10, RZ, PT ;  /* 0x000000ff0a00720c */ /* 0x000fe20003f45270 */
[----:B------:R-:W3:Y:S01]  /*0620*/  LDCU.64 UR8, c[0x0][0x388] ;  /* 0x00007100ff0877ac */ /* 0x000ee20008000a00 */
[----:B------:R-:W-:Y:S02]  /*0630*/  SGXT R21, R21, 0x1 ;  /* 0x000000011515781a */ /* 0x000fe40000000200 */
[----:B------:R-:W-:Y:S01]  /*0640*/  LOP3.LUT R37, R35, 0xc, RZ, 0xfc, !PT ;  /* 0x0000000c23257812 */ /* 0x000fe200078efcff */
[----:B------:R-:W4:Y:S01]  /*0650*/  I2F.RP R3, R8 ;  /* 0x0000000800037306 */ /* 0x000f220000209400 */
[----:B------:R-:W-:Y:S01]  /*0660*/  LOP3.LUT R22, R21, 0x90, RZ, 0xc0, !PT ;  /* 0x0000009015167812 */ /* 0x000fe200078ec0ff */
[----:B------:R-:W5:Y:S01]  /*0670*/  LDCU.64 UR12, c[0x0][0x380] ;  /* 0x00007000ff0c77ac */ /* 0x000f620008000a00 */
[----:B------:R-:W0:Y:S05]  /*0680*/  LDCU UR10, c[0x0][0x3b0] ;  /* 0x00007600ff0a77ac */ /* 0x000e2a0008000800 */
[----:B--2---:R-:W2:Y:S08]  /*0690*/  MUFU.RCP R4, R4 ;  /* 0x0000000400047308 */ /* 0x004eb00000001000 */
[----:B----4-:R-:W4:Y:S01]  /*06a0*/  MUFU.RCP R3, R3 ;  /* 0x0000000300037308 */ /* 0x010f220000001000 */
[----:B--2---:R-:W-:Y:S01]  /*06b0*/  VIADD R14, R4, 0xffffffe ;  /* 0x0ffffffe040e7836 */ /* 0x004fe20000000000 */
[----:B------:R-:W-:-:S06]  /*06c0*/  IABS R4, R2 ;  /* 0x0000000200047213 */ /* 0x000fcc0000000000 */
[----:B------:R2:W0:Y:S01]  /*06d0*/  F2I.FTZ.U32.TRUNC.NTZ R15, R14 ;  /* 0x0000000e000f7305 */ /* 0x000422000021f000 */
[----:B----4-:R-:W-:-:S07]  /*06e0*/  VIADD R12, R3, 0xffffffe ;  /* 0x0ffffffe030c7836 */ /* 0x010fce0000000000 */
[----:B------:R4:W1:Y:S01]  /*06f0*/  F2I.FTZ.U32.TRUNC.NTZ R13, R12 ;  /* 0x0000000c000d7305 */ /* 0x000862000021f000 */
[----:B--2---:R-:W-:Y:S02]  /*0700*/  IMAD.MOV.U32 R14, RZ, RZ, RZ ;  /* 0x000000ffff0e7224 */ /* 0x004fe400078e00ff */
[----:B0-----:R-:W-:Y:S02]  /*0710*/  IMAD.MOV R6, RZ, RZ, -R15 ;  /* 0x000000ffff067224 */ /* 0x001fe400078e0a0f */
[----:B----4-:R-:W-:Y:S02]  /*0720*/  IMAD.MOV.U32 R12, RZ, RZ, RZ ;  /* 0x000000ffff0c7224 */ /* 0x010fe400078e00ff */
[----:B------:R-:W-:Y:S01]  /*0730*/  IMAD R9, R6, R5, RZ ;  /* 0x0000000506097224 */ /* 0x000fe200078e02ff */
[----:B------:R-:W-:-:S03]  /*0740*/  SHF.R.U32.HI R6, RZ, 0x4, R0 ;  /* 0x00000004ff067819 */ /* 0x000fc60000011600 */
[----:B------:R-:W-:Y:S01]  /*0750*/  IMAD.HI.U32 R15, R15, R9, R14 ;  /* 0x000000090f0f7227 */ /* 0x000fe200078e000e */
[----:B------:R-:W-:Y:S02]  /*0760*/  SGXT.U32 R14, R6, 0x3 ;  /* 0x00000003060e781a */ /* 0x000fe40000000000 */
[----:B------:R-:W-:Y:S01]  /*0770*/  SHF.R.S32.HI R9, RZ, 0x1f, R26 ;  /* 0x0000001fff097819 */ /* 0x000fe2000001141a */
[----:B-1----:R-:W-:Y:S01]  /*0780*/  IMAD.MOV R3, RZ, RZ, -R13 ;  /* 0x000000ffff037224 */ /* 0x002fe200078e0a0d */
[----:B------:R-:W-:Y:S01]  /*0790*/  LOP3.LUT R14, R7, R14, RZ, 0xfc, !PT ;  /* 0x0000000e070e7212 */ /* 0x000fe200078efcff */
[----:B------:R-:W-:Y:S01]  /*07a0*/  IMAD.HI.U32 R15, R15, R4, RZ ;  /* 0x000000040f0f7227 */ /* 0x000fe200078e00ff */
[----:B------:R-:W-:Y:S02]  /*07b0*/  LEA.HI R26, R9, R26, RZ, 0x4 ;  /* 0x0000001a091a7211 */ /* 0x000fe400078f20ff */
[----:B------:R-:W-:Y:S01]  /*07c0*/  LOP3.LUT R20, R14, 0x8, RZ, 0xfc, !PT ;  /* 0x000000080e147812 */ /* 0x000fe200078efcff */
[----:B------:R-:W-:Y:S01]  /*07d0*/  IMAD R3, R3, R8, RZ ;  /* 0x0000000803037224 */ /* 0x000fe200078e02ff */
[----:B------:R-:W-:Y:S01]  /*07e0*/  IABS R16, R14 ;  /* 0x0000000e00107213 */ /* 0x000fe20000000000 */
[----:B------:R-:W-:Y:S01]  /*07f0*/  IMAD.MOV R15, RZ, RZ, -R15 ;  /* 0x000000ffff0f7224 */ /* 0x000fe200078e0a0f */
[----:B------:R-:W-:Y:S01]  /*0800*/  IABS R6, R20 ;  /* 0x0000001400067213 */ /* 0x000fe20000000000 */
[----:B------:R-:W-:Y:S01]  /*0810*/  IMAD.HI.U32 R13, R13, R3, R12 ;  /* 0x000000030d0d7227 */ /* 0x000fe200078e000c */
[----:B------:R-:W-:-:S03]  /*0820*/  SHF.R.S32.HI R26, RZ, 0x4, R26 ;  /* 0x00000004ff1a7819 */ /* 0x000fc6000001141a */
[C---:B------:R-:W-:Y:S02]  /*0830*/  IMAD R12, R5.reuse, R15, R4 ;  /* 0x0000000f050c7224 */ /* 0x040fe400078e0204 */
[----:B------:R-:W-:Y:S02]  /*0840*/  IMAD.MOV.U32 R15, RZ, RZ, R6 ;  /* 0x000000ffff0f7224 */ /* 0x000fe400078e0006 */
[----:B------:R-:W-:Y:S01]  /*0850*/  IMAD.SHL.U32 R6, R0, 0x40, RZ ;  /* 0x0000004000067824 */ /* 0x000fe200078e00ff */
[----:B------:R-:W-:Y:S01]  /*0860*/  ISETP.GT.U32.AND P0, PT, R5, R12, PT ;  /* 0x0000000c0500720c */ /* 0x000fe20003f04070 */
[----:B------:R-:W-:-:S03]  /*0870*/  IMAD.HI.U32 R4, R13, R15, RZ ;  /* 0x0000000f0d047227 */ /* 0x000fc600078e00ff */
[----:B------:R-:W-:Y:S01]  /*0880*/  LOP3.LUT R6, R6, 0x1c0, RZ, 0xc0, !PT ;  /* 0x000001c006067812 */ /* 0x000fe200078ec0ff */
[----:B------:R-:W-:-:S04]  /*0890*/  IMAD.HI.U32 R13, R13, R16, RZ ;  /* 0x000000100d0d7227 */ /* 0x000fc800078e00ff */
[----:B------:R-:W-:Y:S02]  /*08a0*/  IMAD.MOV R4, RZ, RZ, -R4 ;  /* 0x000000ffff047224 */ /* 0x000fe400078e0a04 */
[----:B------:R-:W-:Y:S02]  /*08b0*/  IMAD.MOV R19, RZ, RZ, -R13 ;  /* 0x000000ffff137224 */ /* 0x000fe400078e0a0d */
[----:B------:R-:W-:Y:S01]  /*08c0*/  IMAD R13, R8, R4, R15 ;  /* 0x00000004080d7224 */ /* 0x000fe200078e020f */
[----:B------:R-:W-:Y:S01]  /*08d0*/  LOP3.LUT R4, R0, 0x40, RZ, 0xc0, !PT ;  /* 0x0000004000047812 */ /* 0x000fe200078ec0ff */
[----:B------:R-:W-:Y:S01]  /*08e0*/  IMAD R9, R8, R19, R16 ;  /* 0x0000001308097224 */ /* 0x000fe200078e0210 */
[----:B------:R-:W-:Y:S01]  /*08f0*/  SHF.R.S32.HI R16, RZ, 0x6, R0 ;  /* 0x00000006ff107819 */ /* 0x000fe20000011400 */
[----:B------:R-:W-:Y:S01]  /*0900*/  IMAD.SHL.U32 R3, R0, 0x20, RZ ;  /* 0x0000002000037824 */ /* 0x000fe200078e00ff */
[----:B------:R-:W-:Y:S01]  /*0910*/  ISETP.GT.U32.AND P3, PT, R8, R13, PT ;  /* 0x0000000d0800720c */ /* 0x000fe20003f64070 */
[----:B------:R-:W-:Y:S01]  /*0920*/  @!P0 IMAD.IADD R12, R12, 0x1, -R5 ;  /* 0x000000010c0c8824 */ /* 0x000fe200078e0a05 */
[----:B------:R-:W-:Y:S01]  /*0930*/  ISETP.GT.U32.AND P4, PT, R8, R9, PT ;  /* 0x000000090800720c */ /* 0x000fe20003f84070 */
[C---:B------:R-:W-:Y:S01]  /*0940*/  IMAD.SHL.U32 R19, R0.reuse, 0x8, RZ ;  /* 0x0000000800137824 */ /* 0x040fe200078e00ff */
[----:B------:R-:W-:Y:S01]  /*0950*/  LOP3.LUT R17, R3, 0x200, RZ, 0xc0, !PT ;  /* 0x0000020003117812 */ /* 0x000fe200078ec0ff */
[----:B------:R-:W-:Y:S01]  /*0960*/  IMAD.SHL.U32 R15, R0, 0x2, RZ ;  /* 0x00000002000f7824 */ /* 0x000fe200078e00ff */
[----:B------:R-:W-:-:S02]  /*0970*/  ISETP.GT.U32.AND P1, PT, R5, R12, PT ;  /* 0x0000000c0500720c */ /* 0x000fc40003f24070 */
[----:B------:R-:W-:Y:S02]  /*0980*/  IADD3 R17, PT, PT, R17, UR4, R6 ;  /* 0x0000000411117c10 */ /* 0x000fe4000fffe006 */
[----:B------:R-:W-:Y:S02]  /*0990*/  SHF.R.U32.HI R6, RZ, 0x1, R4 ;  /* 0x00000001ff067819 */ /* 0x000fe40000011604 */
[----:B------:R-:W-:Y:S01]  /*09a0*/  SGXT R16, R16, 0x1 ;  /* 0x000000011010781a */ /* 0x000fe20000000200 */
[--C-:B------:R-:W-:Y:S01]  /*09b0*/  @!P3 IMAD.IADD R13, R13, 0x1, -R8.reuse ;  /* 0x000000010d0db824 */ /* 0x100fe200078e0a08 */
[----:B------:R-:W-:Y:S01]  /*09c0*/  LOP3.LUT R18, R6, 0x30, R19, 0x78, !PT ;  /* 0x0000003006127812 */ /* 0x000fe200078e7813 */
[----:B------:R-:W-:Y:S01]  /*09d0*/  @!P4 IMAD.IADD R9, R9, 0x1, -R8 ;  /* 0x000000010909c824 */ /* 0x000fe200078e0a08 */
[----:B------:R-:W-:Y:S02]  /*09e0*/  LOP3.LUT R16, R16, 0x90, RZ, 0xc0, !PT ;  /* 0x0000009010107812 */ /* 0x000fe400078ec0ff */
[----:B------:R-:W-:Y:S01]  /*09f0*/  LOP3.LUT R18, R18, 0x10, R15, 0x78, !PT ;  /* 0x0000001012127812 */ /* 0x000fe200078e780f */
[----:B------:R-:W-:Y:S01]  /*0a00*/  @!P1 IMAD.IADD R12, R12, 0x1, -R5 ;  /* 0x000000010c0c9824 */ /* 0x000fe200078e0a05 */
[----:B------:R-:W-:-:S02]  /*0a10*/  LOP3.LUT R16, R16, 0x7e, R15, 0x78, !PT ;  /* 0x0000007e10107812 */ /* 0x000fc400078e780f */
[----:B------:R-:W-:Y:S01]  /*0a20*/  LOP3.LUT R19, R22, 0x10, R15, 0x78, !PT ;  /* 0x0000001016137812 */ /* 0x000fe200078e780f */
[----:B------:R-:W-:Y:S01]  /*0a30*/  IMAD.IADD R17, R18, 0x1, R17 ;  /* 0x0000000112117824 */ /* 0x000fe200078e0211 */
[----:B------:R-:W-:Y:S02]  /*0a40*/  SHF.R.U32.HI R15, RZ, 0x1, R0 ;  /* 0x00000001ff0f7819 */ /* 0x000fe40000011600 */
[C---:B------:R-:W-:Y:S02]  /*0a50*/  ISETP.GT.U32.AND P3, PT, R8.reuse, R13, PT ;  /* 0x0000000d0800720c */ /* 0x040fe40003f64070 */
[----:B------:R-:W-:Y:S02]  /*0a60*/  ISETP.GT.U32.AND P5, PT, R8, R9, PT ;  /* 0x000000090800720c */ /* 0x000fe40003fa4070 */
[----:B------:R-:W-:Y:S02]  /*0a70*/  ISETP.GE.AND P1, PT, R2, RZ, PT ;  /* 0x000000ff0200720c */ /* 0x000fe40003f26270 */
[----:B------:R-:W-:Y:S01]  /*0a80*/  ISETP.GE.AND P0, PT, R14, RZ, PT ;  /* 0x000000ff0e00720c */ /* 0x000fe20003f06270 */
[----:B------:R-:W-:Y:S01]  /*0a90*/  IMAD.MOV.U32 R14, RZ, RZ, R12 ;  /* 0x000000ffff0e7224 */ /* 0x000fe200078e000c */
[----:B------:R-:W-:Y:S01]  /*0aa0*/  LOP3.LUT R15, R15, R0, RZ, 0xfc, !PT ;  /* 0x000000000f0f7212 */ /* 0x000fe200078efcff */
[----:B------:R-:W0:Y:S01]  /*0ab0*/  LDC R12, c[0x0][0x3a8] ;  /* 0x0000ea00ff0c7b82 */ /* 0x000e220000000800 */
[----:B------:R-:W-:-:S02]  /*0ac0*/  ISETP.GE.AND P4, PT, R20, RZ, PT ;  /* 0x000000ff1400720c */ /* 0x000fc40003f86270 */
[----:B------:R-:W-:Y:S01]  /*0ad0*/  LOP3.LUT R5, R3, 0x60, RZ, 0xc0, !PT ;  /* 0x0000006003057812 */ /* 0x000fe200078ec0ff */
[----:B------:R-:W-:Y:S02]  /*0ae0*/  IMAD.SHL.U32 R15, R15, 0x10, RZ ;  /* 0x000000100f0f7824 */ /* 0x000fe400078e00ff */
[--C-:B------:R-:W-:Y:S02]  /*0af0*/  @!P3 IMAD.IADD R13, R13, 0x1, -R8.reuse ;  /* 0x000000010d0db824 */ /* 0x100fe400078e0a08 */
[----:B------:R-:W-:Y:S01]  /*0b00*/  @!P5 IMAD.IADD R9, R9, 0x1, -R8 ;  /* 0x000000010909d824 */ /* 0x000fe200078e0a08 */
[----:B------:R-:W-:Y:S01]  /*0b10*/  LOP3.LUT R22, R15, 0x100, RZ, 0xc0, !PT ;  /* 0x000001000f167812 */ /* 0x000fe200078ec0ff */
[----:B------:R-:W-:Y:S01]  /*0b20*/  @!P1 IMAD.MOV R14, RZ, RZ, -R14 ;  /* 0x000000ffff0e9224 */ /* 0x000fe200078e0a0e */
[----:B------:R-:W-:Y:S01]  /*0b30*/  LOP3.LUT R8, R0, 0xf, RZ, 0xc0, !PT ;  /* 0x0000000f00087812 */ /* 0x000fe200078ec0ff */
[----:B------:R-:W-:Y:S01]  /*0b40*/  @!P0 IMAD.MOV R9, RZ, RZ, -R9 ;  /* 0x000000ffff098224 */ /* 0x000fe200078e0a09 */
[----:B------:R-:W-:Y:S01]  /*0b50*/  @!P2 LOP3.LUT R14, RZ, R10, RZ, 0x33, !PT ;  /* 0x0000000aff0ea212 */ /* 0x000fe200078e33ff */
[----:B------:R-:W-:Y:S01]  /*0b60*/  @!P4 IMAD.MOV R13, RZ, RZ, -R13 ;  /* 0x000000ffff0dc224 */ /* 0x000fe200078e0a0d */
[----:B------:R-:W-:Y:S01]  /*0b70*/  IADD3 R22, PT, PT, R22, UR4, R5 ;  /* 0x0000000416167c10 */ /* 0x000fe2000fffe005 */
[----:B------:R-:W-:Y:S01]  /*0b80*/  IMAD R8, R8, R31, RZ ;  /* 0x0000001f08087224 */ /* 0x000fe200078e02ff */
[----:B------:R-:W-:Y:S01]  /*0b90*/  ISETP.NE.AND P1, PT, R11, RZ, PT ;  /* 0x000000ff0b00720c */ /* 0x000fe20003f25270 */
[----:B------:R-:W-:Y:S01]  /*0ba0*/  IMAD R14, R14, UR5, RZ ;  /* 0x000000050e0e7c24 */ /* 0x000fe2000f8e02ff */
[----:B------:R-:W-:Y:S01]  /*0bb0*/  LOP3.LUT R10, RZ, R11, RZ, 0x33, !PT ;  /* 0x0000000bff0a7212 */ /* 0x000fe200078e33ff */
[----:B------:R-:W-:Y:S01]  /*0bc0*/  IMAD.IADD R18, R19, 0x1, R22 ;  /* 0x0000000113127824 */ /* 0x000fe200078e0216 */
[----:B---3--:R-:W-:Y:S01]  /*0bd0*/  LEA R22, P0, R8, UR8, 0x1 ;  /* 0x0000000808167c11 */ /* 0x008fe2000f8008ff */
[----:B------:R-:W-:Y:S01]  /*0be0*/  IMAD.SHL.U32 R31, R31, 0x10, RZ ;  /* 0x000000101f1f7824 */ /* 0x000fe200078e00ff */
[C---:B------:R-:W-:Y:S01]  /*0bf0*/  SEL R29, R10.reuse, R13, !P1 ;  /* 0x0000000d0a1d7207 */ /* 0x040fe20004800000 */
[----:B0-----:R-:W-:Y:S01]  /*0c00*/  IMAD R37, R37, R12, RZ ;  /* 0x0000000c25257224 */ /* 0x001fe200078e02ff */
[----:B------:R-:W-:-:S02]  /*0c10*/  SEL R27, R10, R9, !P1 ;  /* 0x000000090a1b7207 */ /* 0x000fc40004800000 */
[----:B------:R-:W-:Y:S02]  /*0c20*/  CS2R R10, SRZ ;  /* 0x00000000000a7805 */ /* 0x000fe4000001ff00 */
[C---:B------:R-:W-:Y:S01]  /*0c30*/  LOP3.LUT R13, R35.reuse, 0x4, RZ, 0xfc, !PT ;  /* 0x00000004230d7812 */ /* 0x040fe200078efcff */
[----:B------:R-:W-:Y:S01]  /*0c40*/  IMAD.SHL.U32 R33, R12, 0x10, RZ ;  /* 0x000000100c217824 */ /* 0x000fe200078e00ff */
[C---:B------:R-:W-:Y:S01]  /*0c50*/  LOP3.LUT R15, R35.reuse, 0x8, RZ, 0xfc, !PT ;  /* 0x00000008230f7812 */ /* 0x040fe200078efcff */
[-C--:B------:R-:W-:Y:S01]  /*0c60*/  IMAD R35, R35, R12.reuse, RZ ;  /* 0x0000000c23237224 */ /* 0x080fe200078e02ff */
[----:B-----5:R-:W-:Y:S01]  /*0c70*/  LEA R20, P2, R14, UR12, 0x1 ;  /* 0x0000000c0e147c11 */ /* 0x020fe2000f8408ff */
[----:B------:R-:W-:Y:S01]  /*0c80*/  IMAD R30, R13, R12, RZ ;  /* 0x0000000c0d1e7224 */ /* 0x000fe200078e02ff */
[----:B------:R-:W-:Y:S02]  /*0c90*/  LEA.HI.X.SX32 R25, R8, UR9, 0x1, P0 ;  /* 0x0000000908197c11 */ /* 0x000fe400080f0eff */
[----:B------:R-:W-:-:S02]  /*0ca0*/  CS2R R8, SRZ ;  /* 0x0000000000087805 */ /* 0x000fc4000001ff00 */
[----:B------:R-:W-:Y:S01]  /*0cb0*/  LEA.HI.X.SX32 R21, R14, UR13, 0x1, P2 ;  /* 0x0000000d0e157c11 */ /* 0x000fe200090f0eff */
[----:B------:R-:W-:Y:S01]  /*0cc0*/  IMAD R28, R15, R12, RZ ;  /* 0x0000000c0f1c7224 */ /* 0x000fe200078e02ff */
[----:B------:R-:W-:Y:S01]  /*0cd0*/  LOP3.LUT R19, R16, 0x20, RZ, 0x3c, !PT ;  /* 0x0000002010137812 */ /* 0x000fe200078e3cff */
[----:B------:R-:W-:Y:S01]  /*0ce0*/  IMAD R29, R29, UR10, RZ ;  /* 0x0000000a1d1d7c24 */ /* 0x000fe2000f8e02ff */
[----:B------:R-:W0:Y:S01]  /*0cf0*/  LDCU UR5, c[0x0][0x3a0] ;  /* 0x00007400ff0577ac */ /* 0x000e220008000800 */
[----:B------:R-:W-:-:S07]  /*0d00*/  IMAD R27, R27, UR10, RZ ;  /* 0x0000000a1b1b7c24 */ /* 0x000fce000f8e02ff */
.L_x_1:
[----:B------:R-:W-:Y:S02]  /*0d10*/  SHF.R.U32.HI R14, RZ, 0x5, R0 ;  /* 0x00000005ff0e7819 */ /* 0x000fe40000011600 */
[----:B------:R-:W-:Y:S02]  /*0d20*/  PRMT R23, RZ, 0x7610, R23 ;  /* 0x00007610ff177816 */ /* 0x000fe40000000017 */
[----:B------:R-:W-:-:S04]  /*0d30*/  SGXT.U32 R14, R14, 0x2 ;  /* 0x000000020e0e781a */ /* 0x000fc80000000000 */
[C---:B0-----:R-:W-:Y:S02]  /*0d40*/  ISETP.GE.AND P0, PT, R14.reuse, UR5, PT ;  /* 0x000000050e007c0c */ /* 0x041fe4000bf06270 */
[C---:B------:R-:W-:Y:S02]  /*0d50*/  LOP3.LUT R12, R14.reuse, 0x4, RZ, 0xfc, !PT ;  /* 0x000000040e0c7812 */ /* 0x040fe400078efcff */
[----:B------:R-:W-:Y:S02]  /*0d60*/  LOP3.LUT R15, R14, 0x8, RZ, 0xfc, !PT ;  /* 0x000000080e0f7812 */ /* 0x000fe400078efcff */
[----:B------:R-:W-:Y:S01]  /*0d70*/  ISETP.GE.AND P1, PT, R12, UR5, PT ;  /* 0x000000050c007c0c */ /* 0x000fe2000bf26270 */
[----:B------:R-:W-:-:S06]  /*0d80*/  IMAD.WIDE R12, R35, 0x2, R20 ;  /* 0x00000002230c7825 */ /* 0x000fcc00078e0214 */
[----:B------:R0:W2:Y:S01]  /*0d90*/  @!P0 LDG.E.U16 R23, desc[UR6][R12.64] ;  /* 0x000000060c178981 */ /* 0x0000a2000c1e1500 */
[----:B------:R-:W-:Y:S02]  /*0da0*/  ISETP.GE.AND P0, PT, R15, UR5, PT ;  /* 0x000000050f007c0c */ /* 0x000fe4000bf06270 */
[----:B------:R-:W-:Y:S02]  /*0db0*/  PRMT R32, RZ, 0x7610, R32 ;  /* 0x00007610ff207816 */ /* 0x000fe40000000020 */
[----:B------:R-:W-:Y:S01]  /*0dc0*/  PRMT R34, RZ, 0x7610, R34 ;  /* 0x00007610ff227816 */ /* 0x000fe20000000022 */
[----:B0-----:R-:W-:Y:S01]  /*0dd0*/  IMAD.WIDE R12, R30, 0x2, R20 ;  /* 0x000000021e0c7825 */ /* 0x001fe200078e0214 */
[----:B------:R-:W-:-:S04]  /*0de0*/  LOP3.LUT R14, R14, 0xc, RZ, 0xfc, !PT ;  /* 0x0000000c0e0e7812 */ /* 0x000fc800078efcff */
[----:B------:R0:W3:Y:S02]  /*0df0*/  @!P1 LDG.E.U16 R32, desc[UR6][R12.64] ;  /* 0x000000060c209981 */ /* 0x0000e4000c1e1500 */
[----:B0-----:R-:W-:-:S05]  /*0e00*/  IMAD.WIDE R12, R28, 0x2, R20 ;  /* 0x000000021c0c7825 */ /* 0x001fca00078e0214 */
[----:B------:R0:W4:Y:S01]  /*0e10*/  @!P0 LDG.E.U16 R34, desc[UR6][R12.64] ;  /* 0x000000060c228981 */ /* 0x000122000c1e1500 */
[----:B------:R-:W-:Y:S01]  /*0e20*/  ISETP.GE.AND P0, PT, R14, UR5, PT ;  /* 0x000000050e007c0c */ /* 0x000fe2000bf06270 */
[----:B------:R-:W-:Y:S01]  /*0e30*/  IMAD.WIDE R14, R37, 0x2, R20 ;  /* 0x00000002250e7825 */ /* 0x000fe200078e0214 */
[----:B------:R-:W-:-:S11]  /*0e40*/  PRMT R36, RZ, 0x7610, R36 ;  /* 0x00007610ff247816 */ /* 0x000fd60000000024 */
[----:B------:R1:W5:Y:S01]  /*0e50*/  @!P0 LDG.E.U16 R36, desc[UR6][R14.64] ;  /* 0x000000060e248981 */ /* 0x000362000c1e1500 */
[----:B------:R-:W-:Y:S01]  /*0e60*/  LOP3.LUT R24, R0, 0xf, RZ, 0xc0, !PT ;  /* 0x0000000f00187812 */ /* 0x000fe200078ec0ff */
[----:B------:R-:W-:Y:S03]  /*0e70*/  BAR.SYNC.DEFER_BLOCKING 0x0 ;  /* 0x0000000000007b1d */ /* 0x000fe60000010000 */
[----:B------:R-:W-:Y:S02]  /*0e80*/  ISETP.GE.AND P0, PT, R24, UR5, PT ;  /* 0x0000000518007c0c */ /* 0x000fe4000bf06270 */
[----:B------:R-:W-:Y:S01]  /*0e90*/  PRMT R24, RZ, 0x7610, R24 ;  /* 0x00007610ff187816 */ /* 0x000fe20000000018 */
[----:B--2---:R2:W-:Y:S02]  /*0ea0*/  STS.U16 [R16+UR4], R23 ;  /* 0x0000001710007988 */ /* 0x0045e40008000404 */
[--C-:B--2---:R-:W-:Y:S01]  /*0eb0*/  IMAD.MOV.U32 R23, RZ, RZ, R25.reuse ;  /* 0x000000ffff177224 */ /* 0x104fe200078e0019 */
[----:B------:R-:W-:Y:S01]  /*0ec0*/  PRMT R25, RZ, 0x7610, R25 ;  /* 0x00007610ff197816 */ /* 0x000fe20000000019 */
[----:B0-----:R-:W-:-:S04]  /*0ed0*/  IMAD.WIDE R12, R27, 0x2, R22 ;  /* 0x000000021b0c7825 */ /* 0x001fc800078e0216 */
[----:B-1----:R-:W-:Y:S02]  /*0ee0*/  IMAD.WIDE R14, R29, 0x2, R22 ;  /* 0x000000021d0e7825 */ /* 0x002fe400078e0216 */
[----:B------:R-:W2:Y:S04]  /*0ef0*/  @!P0 LDG.E.U16 R25, desc[UR6][R12.64] ;  /* 0x000000060c198981 */ /* 0x000ea8000c1e1500 */
[----:B------:R-:W2:Y:S04]  /*0f00*/  @!P0 LDG.E.U16 R24, desc[UR6][R14.64] ;  /* 0x000000060e188981 */ /* 0x000ea8000c1e1500 */
[----:B----4-:R-:W-:Y:S04]  /*0f10*/  STS.U16 [R16+UR4+0x200], R34 ;  /* 0x0002002210007988 */ /* 0x010fe80008000404 */
[----:B---3--:R-:W-:Y:S04]  /*0f20*/  STS.U16 [R19+UR4+0x100], R32 ;  /* 0x0001002013007988 */ /* 0x008fe80008000404 */
[----:B-----5:R-:W-:Y:S01]  /*0f30*/  STS.U16 [R19+UR4+0x300], R36 ;  /* 0x0003002413007988 */ /* 0x020fe20008000404 */
[----:B------:R-:W-:-:S05]  /*0f40*/  VIADD R26, R26, 0xffffffff ;  /* 0xffffffff1a1a7836 */ /* 0x000fca0000000000 */
[----:B------:R-:W-:Y:S01]  /*0f50*/  ISETP.NE.U32.AND P0, PT, R26, RZ, PT ;  /* 0x000000ff1a00720c */ /* 0x000fe20003f05070 */
[----:B------:R-:W-:Y:S01]  /*0f60*/  IMAD.WIDE R22, R31, 0x2, R22 ;  /* 0x000000021f167825 */ /* 0x000fe200078e0216 */
[----:B------:R-:W-:-:S03]  /*0f70*/  UIADD3 UR5, UPT, UPT, UR5, -0x10, URZ ;  /* 0xfffffff005057890 */ /* 0x000fc6000fffe0ff */
[----:B------:R-:W-:Y:S01]  /*0f80*/  IMAD.WIDE R20, R33, 0x2, R20 ;  /* 0x0000000221147825 */ /* 0x000fe200078e0214 */
[----:B--2---:R-:W-:Y:S04]  /*0f90*/  STS.U16 [R16+UR4+0x400], R25 ;  /* 0x0004001910007988 */ /* 0x004fe80008000404 */
[----:B------:R-:W-:Y:S01]  /*0fa0*/  STS.U16 [R16+UR4+0x500], R24 ;  /* 0x0005001810007988 */ /* 0x000fe20008000404 */
[----:B------:R-:W-:Y:S06]  /*0fb0*/  BAR.SYNC.DEFER_BLOCKING 0x0 ;  /* 0x0000000000007b1d */ /* 0x000fec0000010000 */
[----:B------:R-:W-:Y:S04]  /*0fc0*/  LDSM.16.M88.2 R24, [R18+0x400] ;  /* 0x000400001218783b */ /* 0x000fe80000000100 */
[----:B------:R-:W0:Y:S02]  /*0fd0*/  LDSM.16.MT88.4 R12, [R17] ;  /* 0x00000000110c783b */ /* 0x000e240000004200 */
[----:B0-----:R-:W-:Y:S01]  /*0fe0*/  HMMA.16816.F32.BF16 R8, R12, R24, R8 ;  /* 0x000000180c08723c */ /* 0x001fe20000041808 */
[----:B------:R-:W-:Y:S01]  /*0ff0*/  IMAD.MOV.U32 R25, RZ, RZ, R23 ;  /* 0x000000ffff197224 */ /* 0x000fe200078e0017 */
[----:B------:R-:W-:-:S03]  /*1000*/  NOP ;  /* 0x0000000000007918 */ /* 0x000fc60000000000 */
[----:B------:R-:W-:-:S15]  /*1010*/  @P0 BRA `(.L_x_1) ;  /* 0xfffffffc003c0947 */ /* 0x000fde000383ffff */
[----:B------:R-:W-:Y:S02]  /*1020*/  F2FP.BF16.F32.PACK_AB R8, R9, R8 ;  /* 0x000000080908723e */ /* 0x000fe400000010ff */
[----:B------:R-:W-:-:S07]  /*1030*/  F2FP.BF16.F32.PACK_AB R9, R11, R10 ;  /* 0x0000000a0b09723e */ /* 0x000fce00000010ff */
.L_x_0:
[----:B------:R-:W0:Y:S01]  /*1040*/  S2R R12, SR_TID.X ;  /* 0x00000000000c7919 */ /* 0x000e220000002100 */
[----:B------:R-:W1:Y:S08]  /*1050*/  S2UR UR5, SR_CgaCtaId ;  /* 0x00000000000579c3 */ /* 0x000e700000008800 */
[----:B------:R-:W-:Y:S01]  /*1060*/  BAR.SYNC.DEFER_BLOCKING 0x0 ;  /* 0x0000000000007b1d */ /* 0x000fe20000010000 */
[----:B------:R-:W-:-:S02]  /*1070*/  ISETP.NE.U32.AND P0, PT, R4, RZ, PT ;  /* 0x000000ff0400720c */ /* 0x000fc40003f05070 */
[----:B------:R-:W-:Y:S02]  /*1080*/  LOP3.LUT R4, R0, 0x20, RZ, 0xc0, !PT ;  /* 0x0000002000047812 */ /* 0x000fe400078ec0ff */
[----:B------:R-:W-:Y:S01]  /*1090*/  LOP3.LUT R11, R5, 0x1c, R0, 0xf8, !PT ;  /* 0x0000001c050b7812 */ /* 0x000fe200078ef800 */
[----:B------:R-:W-:Y:S01]  /*10a0*/  UMOV UR4, 0x400 ;  /* 0x0000040000047882 */ /* 0x000fe20000000000 */
[----:B------:R-:W-:Y:S01]  /*10b0*/  SEL R10, RZ, 0x240, !P0 ;  /* 0x00000240ff0a7807 */ /* 0x000fe20004000000 */
[----:B------:R-:W-:Y:S01]  /*10c0*/  IMAD.SHL.U32 R5, R4, 0x4, RZ ;  /* 0x0000000404057824 */ /* 0x000fe200078e00ff */
[----:B------:R-:W-:Y:S01]  /*10d0*/  LOP3.LUT R3, R3, 0x300, RZ, 0xc0, !PT ;  /* 0x0000030003037812 */ /* 0x000fe200078ec0ff */
[----:B------:R-:W2:Y:S03]  /*10e0*/  LDCU.128 UR8, c[0x0][0x390] ;  /* 0x00007200ff0877ac */ /* 0x000ea60008000c00 */
[----:B------:R-:W-:Y:S01]  /*10f0*/  LOP3.LUT R5, R5, R11, R10, 0xf6, !PT ;  /* 0x0000000b05057212 */ /* 0x000fe200078ef60a */
[----:B------:R-:W3:Y:S01]  /*1100*/  LDCU UR12, c[0x0][0x3b8] ;  /* 0x00007700ff0c77ac */ /* 0x000ee20008000800 */
[----:B-1----:R-:W-:Y:S01]  /*1110*/  ULEA UR4, UR5, UR4, 0x18 ;  /* 0x0000000405047291 */ /* 0x002fe2000f8ec0ff */
[----:B------:R-:W1:Y:S01]  /*1120*/  LDCU UR5, c[0x0][0x3b4] ;  /* 0x00007680ff0577ac */ /* 0x000e620008000800 */
[----:B0-----:R-:W-:-:S07]  /*1130*/  LOP3.LUT R12, R12, 0x1f, RZ, 0xc0, !PT ;  /* 0x0000001f0c0c7812 */ /* 0x001fce00078ec0ff */
[----:B------:R-:W-:Y:S01]  /*1140*/  STS [R5+UR4], R8 ;  /* 0x0000000805007988 */ /* 0x000fe20008000804 */
[----:B--2---:R-:W-:Y:S01]  /*1150*/  ISETP.GE.AND P0, PT, R2, UR10, PT ;  /* 0x0000000a02007c0c */ /* 0x004fe2000bf06270 */
[----:B------:R-:W-:Y:S01]  /*1160*/  IMAD R10, R12, 0x4, R3 ;  /* 0x000000040c0a7824 */ /* 0x000fe200078e0203 */
[----:B------:R-:W-:Y:S02]  /*1170*/  SHF.R.U32.HI R3, RZ, 0x4, R4 ;  /* 0x00000004ff037819 */ /* 0x000fe40000011604 */
[----:B------:R-:W-:Y:S02]  /*1180*/  LOP3.LUT R4, R5, 0x20, RZ, 0x3c, !PT ;  /* 0x0000002005047812 */ /* 0x000fe400078e3cff */
[----:B------:R-:W-:Y:S02]  /*1190*/  LOP3.LUT R10, R3, R10, R6, 0xf6, !PT ;  /* 0x0000000a030a7212 */ /* 0x000fe400078ef606 */
[----:B------:R-:W-:Y:S01]  /*11a0*/  SHF.R.U32.HI R6, RZ, 0x5, R0 ;  /* 0x00000005ff067819 */ /* 0x000fe20000011600 */
[----:B------:R1:W-:Y:S01]  /*11b0*/  STS [R4+UR4+0x100], R9 ;  /* 0x0001000904007988 */ /* 0x0003e20008000804 */
[----:B------:R-:W-:-:S02]  /*11c0*/  LOP3.LUT R11, R10, 0x40, RZ, 0x3c, !PT ;  /* 0x000000400a0b7812 */ /* 0x000fc400078e3cff */
[----:B------:R-:W-:Y:S01]  /*11d0*/  SGXT.U32 R6, R6, 0x2 ;  /* 0x000000020606781a */ /* 0x000fe20000000000 */
[----:B------:R-:W-:Y:S03]  /*11e0*/  BAR.SYNC.DEFER_BLOCKING 0x0 ;  /* 0x0000000000007b1d */ /* 0x000fe60000010000 */
[C-C-:B------:R-:W-:Y:S02]  /*11f0*/  LOP3.LUT R0, R7.reuse, 0xc, R6.reuse, 0xfe, !PT ;  /* 0x0000000c07007812 */ /* 0x140fe400078efe06 */
[C-C-:B------:R-:W-:Y:S01]  /*1200*/  LOP3.LUT R3, R7.reuse, 0x8, R6.reuse, 0xfe, !PT ;  /* 0x0000000807037812 */ /* 0x140fe200078efe06 */
[----:B-1----:R-:W-:Y:S01]  /*1210*/  IMAD R4, R2, UR5, RZ ;  /* 0x0000000502047c24 */ /* 0x002fe2000f8e02ff */
[C---:B------:R-:W-:Y:S02]  /*1220*/  LOP3.LUT R2, R7.reuse, R6, RZ, 0xfc, !PT ;  /* 0x0000000607027212 */ /* 0x040fe400078efcff */
[----:B------:R-:W-:Y:S01]  /*1230*/  LOP3.LUT R7, R7, 0x4, R6, 0xfe, !PT ;  /* 0x0000000407077812 */ /* 0x000fe200078efe06 */
[----:B---3--:R-:W-:Y:S01]  /*1240*/  IMAD R8, R3, UR12, RZ ;  /* 0x0000000c03087c24 */ /* 0x008fe2000f8e02ff */
[----:B------:R-:W-:Y:S01]  /*1250*/  LEA R9, P3, R4, UR8, 0x1 ;  /* 0x0000000804097c11 */ /* 0x000fe2000f8608ff */
[C---:B------:R-:W-:Y:S01]  /*1260*/  IMAD R5, R2.reuse, UR12, RZ ;  /* 0x0000000c02057c24 */ /* 0x040fe2000f8e02ff */
[C---:B------:R-:W-:Y:S01]  /*1270*/  ISETP.LT.AND P1, PT, R7.reuse, UR11, !P0 ;  /* 0x0000000b07007c0c */ /* 0x040fe2000c721270 */
[----:B------:R-:W-:Y:S01]  /*1280*/  IMAD R7, R7, UR12, RZ ;  /* 0x0000000c07077c24 */ /* 0x000fe2000f8e02ff */
[----:B------:R-:W-:-:S02]  /*1290*/  ISETP.LT.AND P2, PT, R2, UR11, !P0 ;  /* 0x0000000b02007c0c */ /* 0x000fc4000c741270 */
[-C--:B------:R-:W-:Y:S02]  /*12a0*/  LEA R2, P5, R5, R9.reuse, 0x1 ;  /* 0x0000000905027211 */ /* 0x080fe400078a08ff */
[----:B------:R-:W-:Y:S01]  /*12b0*/  LEA R6, P4, R8, R9, 0x1 ;  /* 0x0000000908067211 */ /* 0x000fe200078808ff */
[----:B------:R-:W0:Y:S04]  /*12c0*/  LDS.U16 R13, [R10+UR4] ;  /* 0x000000040a0d7984 */ /* 0x000e280008000400 */
[----:B------:R-:W1:Y:S04]  /*12d0*/  LDS.U16 R17, [R11+UR4] ;  /* 0x000000040b117984 */ /* 0x000e680008000400 */
[----:B------:R2:W3:Y:S02]  /*12e0*/  LDS.U16 R15, [R10+UR4+0x80] ;  /* 0x000080040a0f7984 */ /* 0x0004e40008000400 */
[----:B--2---:R-:W-:-:S02]  /*12f0*/  LEA.HI.X.SX32 R10, R4, UR9, 0x1, P3 ;  /* 0x00000009040a7c11 */ /* 0x004fc400098f0eff */
[----:B------:R-:W-:Y:S02]  /*1300*/  ISETP.LT.AND P3, PT, R3, UR11, !P0 ;  /* 0x0000000b03007c0c */ /* 0x000fe4000c761270 */
[C---:B------:R-:W-:Y:S01]  /*1310*/  ISETP.LT.AND P0, PT, R0.reuse, UR11, !P0 ;  /* 0x0000000b00007c0c */ /* 0x040fe2000c701270 */
[----:B------:R-:W-:Y:S01]  /*1320*/  IMAD R0, R0, UR12, RZ ;  /* 0x0000000c00007c24 */ /* 0x000fe2000f8e02ff */
[----:B------:R-:W-:Y:S02]  /*1330*/  LEA R4, P6, R7, R9, 0x1 ;  /* 0x0000000907047211 */ /* 0x000fe400078c08ff */
[-C--:B------:R-:W-:Y:S02]  /*1340*/  LEA.HI.X.SX32 R3, R5, R10.reuse, 0x1, P5 ;  /* 0x0000000a05037211 */ /* 0x080fe400028f0eff */
[-C--:B------:R-:W-:Y:S02]  /*1350*/  LEA.HI.X.SX32 R5, R7, R10.reuse, 0x1, P6 ;  /* 0x0000000a07057211 */ /* 0x080fe400030f0eff */
[----:B------:R-:W-:Y:S01]  /*1360*/  LEA.HI.X.SX32 R7, R8, R10, 0x1, P4 ;  /* 0x0000000a08077211 */ /* 0x000fe200020f0eff */
[----:B0-----:R0:W-:Y:S04]  /*1370*/  @P2 STG.E.U16 desc[UR6][R2.64], R13 ;  /* 0x0000000d02002986 */ /* 0x0011e8000c101506 */
[----:B-1----:R0:W-:Y:S04]  /*1380*/  @P1 STG.E.U16 desc[UR6][R4.64], R17 ;  /* 0x0000001104001986 */ /* 0x0021e8000c101506 */
[----:B---3--:R0:W-:Y:S01]  /*1390*/  @P3 STG.E.U16 desc[UR6][R6.64], R15 ;  /* 0x0000000f06003986 */ /* 0x0081e2000c101506 */
[----:B------:R-:W-:Y:S05]  /*13a0*/  @!P0 EXIT ;  /* 0x000000000000894d */ /* 0x000fea0003800000 */
[----:B------:R-:W1:Y:S01]  /*13b0*/  LDS.U16 R11, [R11+UR4+0x80] ;  /* 0x000080040b0b7984 */ /* 0x000e620008000400 */
[----:B0-----:R-:W-:-:S04]  /*13c0*/  LEA R2, P0, R0, R9, 0x1 ;  /* 0x0000000900027211 */ /* 0x001fc800078008ff */
[----:B------:R-:W-:-:S05]  /*13d0*/  LEA.HI.X.SX32 R3, R0, R10, 0x1, P0 ;  /* 0x0000000a00037211 */ /* 0x000fca00000f0eff */
[----:B-1----:R-:W-:Y:S01]  /*13e0*/  STG.E.U16 desc[UR6][R2.64], R11 ;  /* 0x0000000b02007986 */ /* 0x002fe2000c101506 */
[----:B------:R-:W-:Y:S05]  /*13f0*/  EXIT ;  /* 0x000000000000794d */ /* 0x000fea0003800000 */
.L_x_2:
[----:B------:R-:W-:-:S00]  /*1400*/  BRA `(.L_x_2) ;  /* 0xfffffffc00fc7947 */ /* 0x000fc0000383ffff */
[----:B------:R-:W-:-:S00]  /*1410*/  NOP ;  /* 0x0000000000007918 */ /* 0x000fc00000000000 */
        /* <DEDUP_REMOVED lines=14> */
.L_x_3:


//--------------------- .nv.shared.matmul_kernel  --------------------------
	.section	.nv.shared.matmul_kernel,"aw",@nobits
	.sectionflags	@""
	.align	16
	.zero		1024


//--------------------- .nv.shared.reserved.0     --------------------------
	.section	.nv.shared.reserved.0,"aw",@nobits
	.weak		__nv_reservedSMEM_offset_0_alias
	.size		__nv_reservedSMEM_offset_0_alias, 0, 64
	.other		__nv_reservedSMEM_offset_0_alias,@"STO_CUDA_RESERVED_SHARED STV_DEFAULT"
__nv_reservedSMEM_offset_0_alias:
	.zero		0
	.zero		64


//--------------------- .nv.constant0.matmul_kernel --------------------------
	.section	.nv.constant0.matmul_kernel,"a",@progbits
	.sectionflags	@""
	.align	4
.nv.constant0.matmul_kernel:
	.zero		976


//--------------------- SYMBOLS --------------------------

	.type		.nv.reservedSmem.offset0,@object
	.size		.nv.reservedSmem.offset0,0x4
	.type		.nv.reservedSmem.cap,@object
	.size		.nv.reservedSmem.cap,0x4
